//
// Generated by NVIDIA NVVM Compiler
//
// Compiler Build ID: CL-36424714
// Cuda compilation tools, release 13.0, V13.0.88
// Based on NVVM 20.0.0
//

.version 9.0
.target sm_100
.address_size 64


.entry _ZN36_GLOBAL__N__b963dc18_4_k_cu_75172d4619atomicAddIntoKernelEPfS0_m(
	.param .u64 .ptr .align 1 _ZN36_GLOBAL__N__b963dc18_4_k_cu_75172d4619atomicAddIntoKernelEPfS0_m_param_0,
	.param .u64 .ptr .align 1 _ZN36_GLOBAL__N__b963dc18_4_k_cu_75172d4619atomicAddIntoKernelEPfS0_m_param_1,
	.param .u64 _ZN36_GLOBAL__N__b963dc18_4_k_cu_75172d4619atomicAddIntoKernelEPfS0_m_param_2
)
{
	.reg .pred 	%p<3>;
	.reg .b32 	%r<7>;
	.reg .b32 	%f<3>;
	.reg .b64 	%rd<14>;

	ld.param.u64 	%rd7, [_ZN36_GLOBAL__N__b963dc18_4_k_cu_75172d4619atomicAddIntoKernelEPfS0_m_param_0];
	ld.param.u64 	%rd8, [_ZN36_GLOBAL__N__b963dc18_4_k_cu_75172d4619atomicAddIntoKernelEPfS0_m_param_1];
	ld.param.u64 	%rd9, [_ZN36_GLOBAL__N__b963dc18_4_k_cu_75172d4619atomicAddIntoKernelEPfS0_m_param_2];
	mov.u32 	%r2, %ctaid.x;
	mov.u32 	%r1, %ntid.x;
	mov.u32 	%r3, %tid.x;
	mad.lo.s32 	%r4, %r2, %r1, %r3;
	cvt.u64.u32 	%rd13, %r4;
	setp.le.u64 	%p1, %rd9, %rd13;
	@%p1 bra 	$L__BB0_3;
	mov.u32 	%r5, %nctaid.x;
	mul.lo.s32 	%r6, %r5, %r1;
	cvt.u64.u32 	%rd2, %r6;
	cvta.to.global.u64 	%rd3, %rd8;
	cvta.to.global.u64 	%rd4, %rd7;
$L__BB0_2:
	shl.b64 	%rd10, %rd13, 2;
	add.s64 	%rd11, %rd4, %rd10;
	add.s64 	%rd12, %rd3, %rd10;
	ld.global.f32 	%f1, [%rd12];
	atom.global.add.f32 	%f2, [%rd11], %f1;
	add.s64 	%rd13, %rd13, %rd2;
	setp.lt.u64 	%p2, %rd13, %rd9;
	@%p2 bra 	$L__BB0_2;
$L__BB0_3:
	ret;

}


// ===== COMPILED SASS (sm_100) =====

	.target	sm_100

	.elftype	@"ET_EXEC"


//--------------------- .note.nv.tkinfo           --------------------------
	.section	.note.nv.tkinfo,"",@"SHT_NOTE"
	.sectionflags	@"SHF_NOTE_NV_TKINFO"
	.tkinfo
        /*0018*/ 	.word	0x00000002
        /*0030*/ 	.string	""
        /*0030*/ 	.string	"ptxas"
        /*0030*/ 	.string	"Cuda compilation tools, release 13.0, V13.0.88"
        /*0030*/ 	.string	"Build cuda_13.0.r13.0/compiler.36424714_0"
        /*0030*/ 	.string	"-arch sm_100 -m 64 "



//--------------------- .note.nv.cuinfo           --------------------------
	.section	.note.nv.cuinfo,"",@"SHT_NOTE"
	.sectionflags	@"SHF_NOTE_NV_CUINFO"
        /*0018*/ 	.short	0x0002
        /*001a*/ 	.short	0x0064
        /*001c*/ 	.short	0x0082
	.zero		2


//--------------------- .nv.info                  --------------------------
	.section	.nv.info,"",@"SHT_CUDA_INFO"
	.align	4


	//----- nvinfo : EIATTR_REGCOUNT
	.align		4
        /*0000*/ 	.byte	0x04, 0x2f
        /*0002*/ 	.short	(.L_1 - .L_0)
	.align		4
.L_0:
        /*0004*/ 	.word	index@(_ZN36_GLOBAL__N__b963dc18_4_k_cu_75172d4619atomicAddIntoKernelEPfS0_m)
        /*0008*/ 	.word	0x0000000a


	//----- nvinfo : EIATTR_FRAME_SIZE
	.align		4
.L_1:
        /*000c*/ 	.byte	0x04, 0x11
        /*000e*/ 	.short	(.L_3 - .L_2)
	.align		4
.L_2:
        /*0010*/ 	.word	index@(_ZN36_GLOBAL__N__b963dc18_4_k_cu_75172d4619atomicAddIntoKernelEPfS0_m)
        /*0014*/ 	.word	0x00000000


	//----- nvinfo : EIATTR_MIN_STACK_SIZE
	.align		4
.L_3:
        /*0018*/ 	.byte	0x04, 0x12
        /*001a*/ 	.short	(.L_5 - .L_4)
	.align		4
.L_4:
        /*001c*/ 	.word	index@(_ZN36_GLOBAL__N__b963dc18_4_k_cu_75172d4619atomicAddIntoKernelEPfS0_m)
        /*0020*/ 	.word	0x00000000
.L_5:


//--------------------- .nv.compat                --------------------------
	.section	.nv.compat,"",@"SHT_CUDA_COMPAT_INFO"
	.align	4
        /*0000*/ 	.byte	0x02, 0x09, 0x00, 0x00, 0x02, 0x02, 0x01, 0x00, 0x02, 0x05, 0x05, 0x00, 0x03, 0x07, 0x01, 0x01
        /*0010*/ 	.byte	0x02, 0x03, 0x00, 0x00, 0x02, 0x06, 0x01, 0x00, 0x04, 0x0b, 0x08, 0x00, 0x09, 0x00, 0x00, 0x00
        /*0020*/ 	.byte	0x00, 0x00, 0x00, 0x00


//--------------------- .nv.info._ZN36_GLOBAL__N__b963dc18_4_k_cu_75172d4619atomicAddIntoKernelEPfS0_m --------------------------
	.section	.nv.info._ZN36_GLOBAL__N__b963dc18_4_k_cu_75172d4619atomicAddIntoKernelEPfS0_m,"",@"SHT_CUDA_INFO"
	.sectionflags	@""
	.align	4


	//----- nvinfo : EIATTR_CUDA_API_VERSION
	.align		4
        /*0000*/ 	.byte	0x04, 0x37
        /*0002*/ 	.short	(.L_7 - .L_6)
.L_6:
        /*0004*/ 	.word	0x00000082


	//----- nvinfo : EIATTR_KPARAM_INFO
	.align		4
.L_7:
        /*0008*/ 	.byte	0x04, 0x17
        /*000a*/ 	.short	(.L_9 - .L_8)
.L_8:
        /*000c*/ 	.word	0x00000000
        /*0010*/ 	.short	0x0002
        /*0012*/ 	.short	0x0010
        /*0014*/ 	.byte	0x00, 0xf0, 0x21, 0x00


	//----- nvinfo : EIATTR_KPARAM_INFO
	.align		4
.L_9:
        /*0018*/ 	.byte	0x04, 0x17
        /*001a*/ 	.short	(.L_11 - .L_10)
.L_10:
        /*001c*/ 	.word	0x00000000
        /*0020*/ 	.short	0x0001
        /*0022*/ 	.short	0x0008
        /*0024*/ 	.byte	0x00, 0xf5, 0x21, 0x00


	//----- nvinfo : EIATTR_KPARAM_INFO
	.align		4
.L_11:
        /*0028*/ 	.byte	0x04, 0x17
        /*002a*/ 	.short	(.L_13 - .L_12)
.L_12:
        /*002c*/ 	.word	0x00000000
        /*0030*/ 	.short	0x0000
        /*0032*/ 	.short	0x0000
        /*0034*/ 	.byte	0x00, 0xf5, 0x21, 0x00


	//----- nvinfo : EIATTR_SPARSE_MMA_MASK
	.align		4
.L_13:
        /*0038*/ 	.byte	0x03, 0x50
        /*003a*/ 	.short	0x0000


	//----- nvinfo : EIATTR_MAXREG_COUNT
	.align		4
        /*003c*/ 	.byte	0x03, 0x1b
        /*003e*/ 	.short	0x00ff


	//----- nvinfo : EIATTR_MERCURY_ISA_VERSION
	.align		4
        /*0040*/ 	.byte	0x03, 0x5f
        /*0042*/ 	.short	0x0101


	//----- nvinfo : EIATTR_VRC_CTA_INIT_COUNT
	.align		4
        /*0044*/ 	.byte	0x02, 0x4a
	.zero		1
	.zero		1


	//----- nvinfo : EIATTR_EXIT_INSTR_OFFSETS
	.align		4
        /*0048*/ 	.byte	0x04, 0x1c
        /*004a*/ 	.short	(.L_15 - .L_14)


	//   ....[0]....
.L_14:
        /*004c*/ 	.word	0x00000080


	//   ....[1]....
        /*0050*/ 	.word	0x000001c0


	//----- nvinfo : EIATTR_CRS_STACK_SIZE
	.align		4
.L_15:
        /*0054*/ 	.byte	0x04, 0x1e
        /*0056*/ 	.short	(.L_17 - .L_16)
.L_16:
        /*0058*/ 	.word	0x00000000


	//----- nvinfo : EIATTR_CBANK_PARAM_SIZE
	.align		4
.L_17:
        /*005c*/ 	.byte	0x03, 0x19
        /*005e*/ 	.short	0x0018


	//----- nvinfo : EIATTR_PARAM_CBANK
	.align		4
        /*0060*/ 	.byte	0x04, 0x0a
        /*0062*/ 	.short	(.L_19 - .L_18)
	.align		4
.L_18:
        /*0064*/ 	.word	index@(.nv.constant0._ZN36_GLOBAL__N__b963dc18_4_k_cu_75172d4619atomicAddIntoKernelEPfS0_m)
        /*0068*/ 	.short	0x0380
        /*006a*/ 	.short	0x0018


	//----- nvinfo : EIATTR_SW_WAR
	.align		4
.L_19:
        /*006c*/ 	.byte	0x04, 0x36
        /*006e*/ 	.short	(.L_21 - .L_20)
.L_20:
        /*0070*/ 	.word	0x00000008
.L_21:


//--------------------- .nv.callgraph             --------------------------
	.section	.nv.callgraph,"",@"SHT_CUDA_CALLGRAPH"
	.align	4
	.sectionentsize	8
	.align		4
        /*0000*/ 	.word	0x00000000
	.align		4
        /*0004*/ 	.word	0xffffffff
	.align		4
        /*0008*/ 	.word	0x00000000
	.align		4
        /*000c*/ 	.word	0xfffffffe
	.align		4
        /*0010*/ 	.word	0x00000000
	.align		4
        /*0014*/ 	.word	0xfffffffd
	.align		4
        /*0018*/ 	.word	0x00000000
	.align		4
        /*001c*/ 	.word	0xfffffffc


//--------------------- .text._ZN36_GLOBAL__N__b963dc18_4_k_cu_75172d4619atomicAddIntoKernelEPfS0_m --------------------------
	.section	.text._ZN36_GLOBAL__N__b963dc18_4_k_cu_75172d4619atomicAddIntoKernelEPfS0_m,"ax",@progbits
	.align	128
.text._ZN36_GLOBAL__N__b963dc18_4_k_cu_75172d4619atomicAddIntoKernelEPfS0_m:
        .type           _ZN36_GLOBAL__N__b963dc18_4_k_cu_75172d4619atomicAddIntoKernelEPfS0_m,@function
        .size           _ZN36_GLOBAL__N__b963dc18_4_k_cu_75172d4619atomicAddIntoKernelEPfS0_m,(.L_x_2 - _ZN36_GLOBAL__N__b963dc18_4_k_cu_75172d4619atomicAddIntoKernelEPfS0_m)
        .other          _ZN36_GLOBAL__N__b963dc18_4_k_cu_75172d4619atomicAddIntoKernelEPfS0_m,@"STO_CUDA_ENTRY STV_DEFAULT"
_ZN36_GLOBAL__N__b963dc18_4_k_cu_75172d4619atomicAddIntoKernelEPfS0_m:
[----:B------:R-:W-:Y:S01]  /*0000*/  LDC R1, c[0x0][0x37c] ;  /* 0x0000df00ff017b82 */ /* 0x000fe20000000800 */
[----:B------:R-:W0:Y:S07]  /*0010*/  S2R R3, SR_TID.X ;  /* 0x0000000000037919 */ /* 0x000e2e0000002100 */
[----:B------:R-:W0:Y:S01]  /*0020*/  S2UR UR4, SR_CTAID.X ;  /* 0x00000000000479c3 */ /* 0x000e220000002500 */
[----:B------:R-:W1:Y:S07]  /*0030*/  LDCU.64 UR8, c[0x0][0x390] ;  /* 0x00007200ff0877ac */ /* 0x000e6e0008000a00 */
[----:B------:R-:W0:Y:S02]  /*0040*/  LDC R2, c[0x0][0x360] ;  /* 0x0000d800ff027b82 */ /* 0x000e240000000800 */
[----:B0-----:R-:W-:-:S05]  /*0050*/  IMAD R0, R2, UR4, R3 ;  /* 0x0000000402007c24 */ /* 0x001fca000f8e0203 */
[----:B-1----:R-:W-:-:S04]  /*0060*/  ISETP.GE.U32.AND P0, PT, R0, UR8, PT ;  /* 0x0000000800007c0c */ /* 0x002fc8000bf06070 */
[----:B------:R-:W-:-:S13]  /*0070*/  ISETP.GE.U32.AND.EX P0, PT, RZ, UR9, PT, P0 ;  /* 0x00000009ff007c0c */ /* 0x000fda000bf06100 */
[----:B------:R-:W-:Y:S05]  /*0080*/  @P0 EXIT ;  /* 0x000000000000094d */ /* 0x000fea0003800000 */
[----:B------:R-:W0:Y:S01]  /*0090*/  LDCU UR4, c[0x0][0x370] ;  /* 0x00006e00ff0477ac */ /* 0x000e220008000800 */
[----:B------:R-:W-:Y:S02]  /*00a0*/  IMAD.MOV.U32 R7, RZ, RZ, R0 ;  /* 0x000000ffff077224 */ /* 0x000fe400078e0000 */
[----:B------:R-:W-:Y:S01]  /*00b0*/  IMAD.MOV.U32 R6, RZ, RZ, RZ ;  /* 0x000000ffff067224 */ /* 0x000fe200078e00ff */
[----:B------:R-:W1:Y:S01]  /*00c0*/  LDCU.64 UR6, c[0x0][0x358] ;  /* 0x00006b00ff0677ac */ /* 0x000e620008000a00 */
[----:B------:R-:W2:Y:S01]  /*00d0*/  LDCU.128 UR12, c[0x0][0x380] ;  /* 0x00007000ff0c77ac */ /* 0x000ea20008000c00 */
[----:B0-----:R-:W-:-:S07]  /*00e0*/  IMAD R0, R2, UR4, RZ ;  /* 0x0000000402007c24 */ /* 0x001fce000f8e02ff */
.L_x_0:
[C---:B0-----:R-:W-:Y:S01]  /*00f0*/  IMAD.SHL.U32 R4, R7.reuse, 0x4, RZ ;  /* 0x0000000407047824 */ /* 0x041fe200078e00ff */
[----:B------:R-:W-:-:S04]  /*0100*/  SHF.L.U64.HI R5, R7, 0x2, R6 ;  /* 0x0000000207057819 */ /* 0x000fc80000010206 */
[----:B--2---:R-:W-:-:S04]  /*0110*/  IADD3 R2, P0, PT, R4, UR14, RZ ;  /* 0x0000000e04027c10 */ /* 0x004fc8000ff1e0ff */
[----:B------:R-:W-:-:S06]  /*0120*/  IADD3.X R3, PT, PT, R5, UR15, RZ, P0, !PT ;  /* 0x0000000f05037c10 */ /* 0x000fcc00087fe4ff */
[----:B-1----:R-:W2:Y:S01]  /*0130*/  LDG.E R3, desc[UR6][R2.64] ;  /* 0x0000000602037981 */ /* 0x002ea2000c1e1900 */
[----:B------:R-:W-:-:S04]  /*0140*/  IADD3 R4, P0, PT, R4, UR12, RZ ;  /* 0x0000000c04047c10 */ /* 0x000fc8000ff1e0ff */
[----:B------:R-:W-:Y:S02]  /*0150*/  IADD3.X R5, PT, PT, R5, UR13, RZ, P0, !PT ;  /* 0x0000000d05057c10 */ /* 0x000fe400087fe4ff */
[----:B------:R-:W-:-:S05]  /*0160*/  IADD3 R7, P0, PT, R0, R7, RZ ;  /* 0x0000000700077210 */ /* 0x000fca0007f1e0ff */
[----:B------:R-:W-:Y:S01]  /*0170*/  IMAD.X R6, RZ, RZ, R6, P0 ;  /* 0x000000ffff067224 */ /* 0x000fe200000e0606 */
[----:B------:R-:W-:-:S04]  /*0180*/  ISETP.GE.U32.AND P0, PT, R7, UR8, PT ;  /* 0x0000000807007c0c */ /* 0x000fc8000bf06070 */
[----:B------:R-:W-:Y:S01]  /*0190*/  ISETP.GE.U32.AND.EX P0, PT, R6, UR9, PT, P0 ;  /* 0x0000000906007c0c */ /* 0x000fe2000bf06100 */
[----:B--2---:R0:W-:-:S12]  /*01a0*/  REDG.E.ADD.F32.FTZ.RN.STRONG.GPU desc[UR6][R4.64], R3 ;  /* 0x00000003040079a6 */ /* 0x0041d8000c12f306 */
[----:B------:R-:W-:Y:S05]  /*01b0*/  @!P0 BRA `(.L_x_0) ;  /* 0xfffffffc00cc8947 */ /* 0x000fea000383ffff */
[----:B------:R-:W-:Y:S05]  /*01c0*/  EXIT ;  /* 0x000000000000794d */ /* 0x000fea0003800000 */
.L_x_1:
[----:B------:R-:W-:-:S00]  /*01d0*/  BRA `(.L_x_1) ;  /* 0xfffffffc00fc7947 */ /* 0x000fc0000383ffff */
[----:B------:R-:W-:-:S00]  /*01e0*/  NOP ;  /* 0x0000000000007918 */ /* 0x000fc00000000000 */
        /* <DEDUP_REMOVED lines=9> */
.L_x_2:


//--------------------- .nv.shared.reserved.0     --------------------------
	.section	.nv.shared.reserved.0,"aw",@nobits
	.weak		__nv_reservedSMEM_offset_0_alias
	.size		__nv_reservedSMEM_offset_0_alias, 0, 64
	.other		__nv_reservedSMEM_offset_0_alias,@"STO_CUDA_RESERVED_SHARED STV_DEFAULT"
__nv_reservedSMEM_offset_0_alias:
	.zero		0
	.zero		64


//--------------------- .nv.constant0._ZN36_GLOBAL__N__b963dc18_4_k_cu_75172d4619atomicAddIntoKernelEPfS0_m --------------------------
	.section	.nv.constant0._ZN36_GLOBAL__N__b963dc18_4_k_cu_75172d4619atomicAddIntoKernelEPfS0_m,"a",@progbits
	.sectionflags	@""
	.align	4
.nv.constant0._ZN36_GLOBAL__N__b963dc18_4_k_cu_75172d4619atomicAddIntoKernelEPfS0_m:
	.zero		920


//--------------------- SYMBOLS --------------------------

	.type		.nv.reservedSmem.offset0,@object
	.size		.nv.reservedSmem.offset0,0x4
